//
// Generated by NVIDIA NVVM Compiler
//
// Compiler Build ID: CL-36424714
// Cuda compilation tools, release 13.0, V13.0.88
// Based on NVVM 20.0.0
//

.version 9.0
.target sm_100
.address_size 64

	// .globl	_Z10computeSetP5PointPi

.visible .entry _Z10computeSetP5PointPi(
	.param .u64 .ptr .align 1 _Z10computeSetP5PointPi_param_0,
	.param .u64 .ptr .align 1 _Z10computeSetP5PointPi_param_1
)
{
	.reg .pred 	%p<10>;
	.reg .b16 	%rs<9>;
	.reg .b32 	%r<38>;
	.reg .b32 	%f<19>;
	.reg .b64 	%rd<9>;
	.reg .b64 	%fd<7>;

	ld.param.u64 	%rd2, [_Z10computeSetP5PointPi_param_0];
	ld.param.u64 	%rd3, [_Z10computeSetP5PointPi_param_1];
	mov.u32 	%r1, %tid.x;
	setp.lt.u32 	%p1, %r1, 2;
	mov.b32 	%r36, 0;
	@%p1 bra 	$L__BB0_10;
	cvt.u16.u32 	%rs2, %r1;
	div.u16 	%rs3, 1920, %rs2;
	cvt.u32.u16 	%r32, %rs3;
	add.s16 	%rs4, %rs2, 1;
	div.u16 	%rs5, 1920, %rs4;
	cvt.u32.u16 	%r3, %rs5;
	mov.u32 	%r4, %tid.y;
	add.s32 	%r5, %r4, 1;
	cvt.u16.u32 	%rs1, %r4;
	cvta.to.global.u64 	%rd1, %rd2;
	mov.b32 	%r36, 0;
	div.u16 	%rs6, 1080, %rs1;
	div.u32 	%r9, 1080, %r5;
$L__BB0_2:
	mov.u32 	%r7, %r32;
	setp.ge.u32 	%p2, %r7, %r3;
	@%p2 bra 	$L__BB0_10;
	setp.lt.u32 	%p3, %r4, 2;
	@%p3 bra 	$L__BB0_9;
	cvt.u32.u16 	%r34, %rs6;
	cvt.rn.f64.u32 	%fd1, %r7;
	div.rn.f64 	%fd2, %fd1, 0d409E000000000000;
	fma.rn.f64 	%fd3, %fd2, 0d4003C28F5C28F5C3, 0dC000000000000000;
	cvt.rn.f32.f64 	%f1, %fd3;
$L__BB0_5:
	setp.ge.u32 	%p4, %r34, %r9;
	@%p4 bra 	$L__BB0_9;
	cvt.rn.f64.u32 	%fd4, %r34;
	div.rn.f64 	%fd5, %fd4, 0d4090E00000000000;
	fma.rn.f64 	%fd6, %fd5, 0d4001EB851EB851EC, 0dBFF1EB851EB851EC;
	cvt.rn.f32.f64 	%f2, %fd6;
	mov.b32 	%r35, 0;
	mov.f32 	%f15, 0f00000000;
	mov.f32 	%f16, %f15;
	mov.f32 	%f17, %f15;
	mov.f32 	%f18, %f15;
$L__BB0_7:
	sub.f32 	%f12, %f16, %f15;
	add.f32 	%f7, %f12, %f1;
	add.f32 	%f13, %f18, %f18;
	fma.rn.f32 	%f17, %f13, %f17, %f2;
	add.s32 	%r13, %r35, 1;
	mul.f32 	%f16, %f7, %f7;
	mul.f32 	%f15, %f17, %f17;
	add.f32 	%f14, %f16, %f15;
	setp.le.f32 	%p5, %f14, 0f40800000;
	setp.lt.u32 	%p6, %r35, 999;
	and.pred  	%p7, %p5, %p6;
	mov.u32 	%r35, %r13;
	mov.f32 	%f18, %f7;
	@%p7 bra 	$L__BB0_7;
	div.u32 	%r23, 1920, %r7;
	cvt.u16.u32 	%rs7, %r34;
	rem.u16 	%rs8, 1080, %rs7;
	cvt.u32.u16 	%r24, %rs8;
	add.s32 	%r25, %r23, %r24;
	mul.wide.u32 	%rd4, %r25, 20;
	add.s64 	%rd5, %rd1, %rd4;
	st.global.u32 	[%rd5], %r7;
	st.global.u32 	[%rd5+4], %r34;
	st.global.u32 	[%rd5+8], %r13;
	mov.b32 	%r26, 0;
	st.global.u32 	[%rd5+12], %r26;
	st.global.u32 	[%rd5+16], %r26;
	add.s32 	%r36, %r36, 1;
	add.s32 	%r15, %r34, 1;
	setp.lt.u32 	%p8, %r34, 1079;
	mov.u32 	%r34, %r15;
	@%p8 bra 	$L__BB0_5;
$L__BB0_9:
	add.s32 	%r36, %r36, 1;
	add.s32 	%r32, %r7, 1;
	setp.lt.u32 	%p9, %r7, 1919;
	@%p9 bra 	$L__BB0_2;
$L__BB0_10:
	cvta.to.global.u64 	%rd6, %rd3;
	shr.u32 	%r27, %r1, 4;
	mov.u32 	%r28, %tid.y;
	and.b32  	%r29, %r28, 15;
	add.s32 	%r30, %r27, %r29;
	mul.wide.u32 	%rd7, %r30, 4;
	add.s64 	%rd8, %rd6, %rd7;
	st.global.u32 	[%rd8], %r36;
	ret;

}


// ===== COMPILED SASS (sm_100) =====

	.target	sm_100

	.elftype	@"ET_EXEC"


//--------------------- .note.nv.tkinfo           --------------------------
	.section	.note.nv.tkinfo,"",@"SHT_NOTE"
	.sectionflags	@"SHF_NOTE_NV_TKINFO"
	.tkinfo
        /*0018*/ 	.word	0x00000002
        /*0030*/ 	.string	""
        /*0030*/ 	.string	"ptxas"
        /*0030*/ 	.string	"Cuda compilation tools, release 13.0, V13.0.88"
        /*0030*/ 	.string	"Build cuda_13.0.r13.0/compiler.36424714_0"
        /*0030*/ 	.string	"-arch sm_100 -m 64 "



//--------------------- .note.nv.cuinfo           --------------------------
	.section	.note.nv.cuinfo,"",@"SHT_NOTE"
	.sectionflags	@"SHF_NOTE_NV_CUINFO"
        /*0018*/ 	.short	0x0002
        /*001a*/ 	.short	0x0064
        /*001c*/ 	.short	0x0082
	.zero		2


//--------------------- .nv.info                  --------------------------
	.section	.nv.info,"",@"SHT_CUDA_INFO"
	.align	4


	//----- nvinfo : EIATTR_REGCOUNT
	.align		4
        /*0000*/ 	.byte	0x04, 0x2f
        /*0002*/ 	.short	(.L_1 - .L_0)
	.align		4
.L_0:
        /*0004*/ 	.word	index@(_Z10computeSetP5PointPi)
        /*0008*/ 	.word	0x0000001f


	//----- nvinfo : EIATTR_FRAME_SIZE
	.align		4
.L_1:
        /*000c*/ 	.byte	0x04, 0x11
        /*000e*/ 	.short	(.L_3 - .L_2)
	.align		4
.L_2:
        /*0010*/ 	.word	index@($__internal_2_$__cuda_sm20_rem_u16)
        /*0014*/ 	.word	0x00000000


	//----- nvinfo : EIATTR_FRAME_SIZE
	.align		4
.L_3:
        /*0018*/ 	.byte	0x04, 0x11
        /*001a*/ 	.short	(.L_5 - .L_4)
	.align		4
.L_4:
        /*001c*/ 	.word	index@($__internal_1_$__cuda_sm20_div_u16)
        /*0020*/ 	.word	0x00000000


	//----- nvinfo : EIATTR_FRAME_SIZE
	.align		4
.L_5:
        /*0024*/ 	.byte	0x04, 0x11
        /*0026*/ 	.short	(.L_7 - .L_6)
	.align		4
.L_6:
        /*0028*/ 	.word	index@($__internal_0_$__cuda_sm20_div_rn_f64_full)
        /*002c*/ 	.word	0x00000000


	//----- nvinfo : EIATTR_FRAME_SIZE
	.align		4
.L_7:
        /*0030*/ 	.byte	0x04, 0x11
        /*0032*/ 	.short	(.L_9 - .L_8)
	.align		4
.L_8:
        /*0034*/ 	.word	index@(_Z10computeSetP5PointPi)
        /*0038*/ 	.word	0x00000000


	//----- nvinfo : EIATTR_MIN_STACK_SIZE
	.align		4
.L_9:
        /*003c*/ 	.byte	0x04, 0x12
        /*003e*/ 	.short	(.L_11 - .L_10)
	.align		4
.L_10:
        /*0040*/ 	.word	index@(_Z10computeSetP5PointPi)
        /*0044*/ 	.word	0x00000000
.L_11:


//--------------------- .nv.compat                --------------------------
	.section	.nv.compat,"",@"SHT_CUDA_COMPAT_INFO"
	.align	4
        /*0000*/ 	.byte	0x02, 0x09, 0x00, 0x00, 0x02, 0x02, 0x01, 0x00, 0x02, 0x05, 0x05, 0x00, 0x03, 0x07, 0x01, 0x01
        /*0010*/ 	.byte	0x02, 0x03, 0x00, 0x00, 0x02, 0x06, 0x01, 0x00, 0x04, 0x0b, 0x08, 0x00, 0x01, 0x00, 0x00, 0x00
        /*0020*/ 	.byte	0x00, 0x00, 0x00, 0x00


//--------------------- .nv.info._Z10computeSetP5PointPi --------------------------
	.section	.nv.info._Z10computeSetP5PointPi,"",@"SHT_CUDA_INFO"
	.sectionflags	@""
	.align	4


	//----- nvinfo : EIATTR_CUDA_API_VERSION
	.align		4
        /*0000*/ 	.byte	0x04, 0x37
        /*0002*/ 	.short	(.L_13 - .L_12)
.L_12:
        /*0004*/ 	.word	0x00000082


	//----- nvinfo : EIATTR_KPARAM_INFO
	.align		4
.L_13:
        /*0008*/ 	.byte	0x04, 0x17
        /*000a*/ 	.short	(.L_15 - .L_14)
.L_14:
        /*000c*/ 	.word	0x00000000
        /*0010*/ 	.short	0x0001
        /*0012*/ 	.short	0x0008
        /*0014*/ 	.byte	0x00, 0xf5, 0x21, 0x00


	//----- nvinfo : EIATTR_KPARAM_INFO
	.align		4
.L_15:
        /*0018*/ 	.byte	0x04, 0x17
        /*001a*/ 	.short	(.L_17 - .L_16)
.L_16:
        /*001c*/ 	.word	0x00000000
        /*0020*/ 	.short	0x0000
        /*0022*/ 	.short	0x0000
        /*0024*/ 	.byte	0x00, 0xf5, 0x21, 0x00


	//----- nvinfo : EIATTR_SPARSE_MMA_MASK
	.align		4
.L_17:
        /*0028*/ 	.byte	0x03, 0x50
        /*002a*/ 	.short	0x0000


	//----- nvinfo : EIATTR_MAXREG_COUNT
	.align		4
        /*002c*/ 	.byte	0x03, 0x1b
        /*002e*/ 	.short	0x00ff


	//----- nvinfo : EIATTR_MERCURY_ISA_VERSION
	.align		4
        /*0030*/ 	.byte	0x03, 0x5f
        /*0032*/ 	.short	0x0101


	//----- nvinfo : EIATTR_VRC_CTA_INIT_COUNT
	.align		4
        /*0034*/ 	.byte	0x02, 0x4a
	.zero		1
	.zero		1


	//----- nvinfo : EIATTR_EXIT_INSTR_OFFSETS
	.align		4
        /*0038*/ 	.byte	0x04, 0x1c
        /*003a*/ 	.short	(.L_19 - .L_18)


	//   ....[0]....
.L_18:
        /*003c*/ 	.word	0x00000ae0


	//----- nvinfo : EIATTR_CRS_STACK_SIZE
	.align		4
.L_19:
        /*0040*/ 	.byte	0x04, 0x1e
        /*0042*/ 	.short	(.L_21 - .L_20)
.L_20:
        /*0044*/ 	.word	0x00000000


	//----- nvinfo : EIATTR_CBANK_PARAM_SIZE
	.align		4
.L_21:
        /*0048*/ 	.byte	0x03, 0x19
        /*004a*/ 	.short	0x0010


	//----- nvinfo : EIATTR_PARAM_CBANK
	.align		4
        /*004c*/ 	.byte	0x04, 0x0a
        /*004e*/ 	.short	(.L_23 - .L_22)
	.align		4
.L_22:
        /*0050*/ 	.word	index@(.nv.constant0._Z10computeSetP5PointPi)
        /*0054*/ 	.short	0x0380
        /*0056*/ 	.short	0x0010


	//----- nvinfo : EIATTR_SW_WAR
	.align		4
.L_23:
        /*0058*/ 	.byte	0x04, 0x36
        /*005a*/ 	.short	(.L_25 - .L_24)
.L_24:
        /*005c*/ 	.word	0x00000008
.L_25:


//--------------------- .nv.callgraph             --------------------------
	.section	.nv.callgraph,"",@"SHT_CUDA_CALLGRAPH"
	.align	4
	.sectionentsize	8
	.align		4
        /*0000*/ 	.word	0x00000000
	.align		4
        /*0004*/ 	.word	0xffffffff
	.align		4
        /*0008*/ 	.word	0x00000000
	.align		4
        /*000c*/ 	.word	0xfffffffe
	.align		4
        /*0010*/ 	.word	0x00000000
	.align		4
        /*0014*/ 	.word	0xfffffffd
	.align		4
        /*0018*/ 	.word	0x00000000
	.align		4
        /*001c*/ 	.word	0xfffffffc


//--------------------- .text._Z10computeSetP5PointPi --------------------------
	.section	.text._Z10computeSetP5PointPi,"ax",@progbits
	.align	128
        .global         _Z10computeSetP5PointPi
        .type           _Z10computeSetP5PointPi,@function
        .size           _Z10computeSetP5PointPi,(.L_x_20 - _Z10computeSetP5PointPi)
        .other          _Z10computeSetP5PointPi,@"STO_CUDA_ENTRY STV_DEFAULT"
_Z10computeSetP5PointPi:
.text._Z10computeSetP5PointPi:
[----:B------:R-:W-:Y:S01]  /*0000*/  LDC R1, c[0x0][0x37c] ;  /* 0x0000df00ff017b82 */ /* 0x000fe20000000800 */
[----:B------:R-:W0:Y:S01]  /*0010*/  S2R R2, SR_TID.X ;  /* 0x0000000000027919 */ /* 0x000e220000002100 */
[----:B------:R-:W1:Y:S01]  /*0020*/  LDCU.64 UR4, c[0x0][0x358] ;  /* 0x00006b00ff0477ac */ /* 0x000e620008000a00 */
[----:B------:R-:W-:Y:S01]  /*0030*/  BSSY.RECONVERGENT B1, `(.L_x_0) ;  /* 0x00000a4000017945 */ /* 0x000fe20003800200 */
[----:B------:R-:W-:Y:S01]  /*0040*/  IMAD.MOV.U32 R3, RZ, RZ, RZ ;  /* 0x000000ffff037224 */ /* 0x000fe200078e00ff */
[----:B0-----:R-:W-:-:S13]  /*0050*/  ISETP.GE.U32.AND P0, PT, R2, 0x2, PT ;  /* 0x000000020200780c */ /* 0x001fda0003f06070 */
[----:B-1----:R-:W-:Y:S05]  /*0060*/  @!P0 BRA `(.L_x_1) ;  /* 0x0000000800808947 */ /* 0x002fea0003800000 */
[----:B------:R-:W-:Y:S01]  /*0070*/  LOP3.LUT R13, R2, 0xffff, RZ, 0xc0, !PT ;  /* 0x0000ffff020d7812 */ /* 0x000fe200078ec0ff */
[----:B------:R-:W-:Y:S01]  /*0080*/  IMAD.MOV.U32 R12, RZ, RZ, 0x780 ;  /* 0x00000780ff0c7424 */ /* 0x000fe200078e00ff */
[----:B------:R-:W-:-:S07]  /*0090*/  MOV R14, 0xb0 ;  /* 0x000000b0000e7802 */ /* 0x000fce0000000f00 */
[----:B------:R-:W-:Y:S05]  /*00a0*/  CALL.REL.NOINC `($__internal_1_$__cuda_sm20_div_u16) ;  /* 0x0000001000047944 */ /* 0x000fea0003c00000 */
[----:B------:R-:W-:Y:S01]  /*00b0*/  VIADD R0, R2, 0x1 ;  /* 0x0000000102007836 */ /* 0x000fe20000000000 */
[----:B------:R-:W-:Y:S01]  /*00c0*/  LOP3.LUT R4, R5, 0xffff, RZ, 0xc0, !PT ;  /* 0x0000ffff05047812 */ /* 0x000fe200078ec0ff */
[----:B------:R-:W-:Y:S01]  /*00d0*/  IMAD.MOV.U32 R12, RZ, RZ, 0x780 ;  /* 0x00000780ff0c7424 */ /* 0x000fe200078e00ff */
[----:B------:R-:W-:Y:S02]  /*00e0*/  MOV R14, 0x110 ;  /* 0x00000110000e7802 */ /* 0x000fe40000000f00 */
[----:B------:R-:W-:-:S07]  /*00f0*/  LOP3.LUT R13, R0, 0xffff, RZ, 0xc0, !PT ;  /* 0x0000ffff000d7812 */ /* 0x000fce00078ec0ff */
[----:B------:R-:W-:Y:S05]  /*0100*/  CALL.REL.NOINC `($__internal_1_$__cuda_sm20_div_u16) ;  /* 0x0000000c00ec7944 */ /* 0x000fea0003c00000 */
[----:B------:R-:W0:Y:S01]  /*0110*/  S2R R6, SR_TID.Y ;  /* 0x0000000000067919 */ /* 0x000e220000002200 */
[----:B------:R-:W-:Y:S01]  /*0120*/  LOP3.LUT R7, R5, 0xffff, RZ, 0xc0, !PT ;  /* 0x0000ffff05077812 */ /* 0x000fe200078ec0ff */
[----:B------:R-:W-:Y:S01]  /*0130*/  IMAD.MOV.U32 R12, RZ, RZ, 0x438 ;  /* 0x00000438ff0c7424 */ /* 0x000fe200078e00ff */
[----:B------:R-:W-:Y:S01]  /*0140*/  MOV R14, 0x190 ;  /* 0x00000190000e7802 */ /* 0x000fe20000000f00 */
[----:B------:R-:W-:Y:S02]  /*0150*/  IMAD.MOV.U32 R3, RZ, RZ, RZ ;  /* 0x000000ffff037224 */ /* 0x000fe400078e00ff */
[C---:B0-----:R-:W-:Y:S01]  /*0160*/  VIADD R0, R6.reuse, 0x1 ;  /* 0x0000000106007836 */ /* 0x041fe20000000000 */
[----:B------:R-:W-:-:S07]  /*0170*/  LOP3.LUT R13, R6, 0xffff, RZ, 0xc0, !PT ;  /* 0x0000ffff060d7812 */ /* 0x000fce00078ec0ff */
[----:B------:R-:W-:Y:S05]  /*0180*/  CALL.REL.NOINC `($__internal_1_$__cuda_sm20_div_u16) ;  /* 0x0000000c00cc7944 */ /* 0x000fea0003c00000 */
[----:B------:R-:W0:Y:S01]  /*0190*/  I2F.U32.RP R10, R0 ;  /* 0x00000000000a7306 */ /* 0x000e220000209000 */
[----:B------:R-:W-:Y:S01]  /*01a0*/  IMAD.MOV R11, RZ, RZ, -R0 ;  /* 0x000000ffff0b7224 */ /* 0x000fe200078e0a00 */
[----:B------:R-:W-:-:S06]  /*01b0*/  ISETP.NE.U32.AND P2, PT, R0, RZ, PT ;  /* 0x000000ff0000720c */ /* 0x000fcc0003f45070 */
[----:B0-----:R-:W0:Y:S02]  /*01c0*/  MUFU.RCP R10, R10 ;  /* 0x0000000a000a7308 */ /* 0x001e240000001000 */
[----:B0-----:R-:W-:-:S06]  /*01d0*/  IADD3 R8, PT, PT, R10, 0xffffffe, RZ ;  /* 0x0ffffffe0a087810 */ /* 0x001fcc0007ffe0ff */
[----:B------:R0:W1:Y:S02]  /*01e0*/  F2I.FTZ.U32.TRUNC.NTZ R9, R8 ;  /* 0x0000000800097305 */ /* 0x000064000021f000 */
[----:B0-----:R-:W-:Y:S02]  /*01f0*/  IMAD.MOV.U32 R8, RZ, RZ, RZ ;  /* 0x000000ffff087224 */ /* 0x001fe400078e00ff */
[----:B-1----:R-:W-:-:S04]  /*0200*/  IMAD R11, R11, R9, RZ ;  /* 0x000000090b0b7224 */ /* 0x002fc800078e02ff */
[----:B------:R-:W-:-:S06]  /*0210*/  IMAD.HI.U32 R9, R9, R11, R8 ;  /* 0x0000000b09097227 */ /* 0x000fcc00078e0008 */
[----:B------:R-:W-:-:S04]  /*0220*/  IMAD.HI.U32 R22, R9, 0x438, RZ ;  /* 0x0000043809167827 */ /* 0x000fc800078e00ff */
[----:B------:R-:W-:-:S04]  /*0230*/  IMAD.MOV R9, RZ, RZ, -R22 ;  /* 0x000000ffff097224 */ /* 0x000fc800078e0a16 */
[----:B------:R-:W-:-:S05]  /*0240*/  IMAD R9, R0, R9, 0x438 ;  /* 0x0000043800097424 */ /* 0x000fca00078e0209 */
[----:B------:R-:W-:-:S13]  /*0250*/  ISETP.GE.U32.AND P0, PT, R9, R0, PT ;  /* 0x000000000900720c */ /* 0x000fda0003f06070 */
[----:B------:R-:W-:Y:S02]  /*0260*/  @P0 IMAD.IADD R9, R9, 0x1, -R0 ;  /* 0x0000000109090824 */ /* 0x000fe400078e0a00 */
[----:B------:R-:W-:-:S03]  /*0270*/  @P0 VIADD R22, R22, 0x1 ;  /* 0x0000000116160836 */ /* 0x000fc60000000000 */
[----:B------:R-:W-:-:S13]  /*0280*/  ISETP.GE.U32.AND P1, PT, R9, R0, PT ;  /* 0x000000000900720c */ /* 0x000fda0003f26070 */
[----:B------:R-:W-:Y:S01]  /*0290*/  @P1 VIADD R22, R22, 0x1 ;  /* 0x0000000116161836 */ /* 0x000fe20000000000 */
[----:B------:R-:W-:-:S07]  /*02a0*/  @!P2 LOP3.LUT R22, RZ, R0, RZ, 0x33, !PT ;  /* 0x00000000ff16a212 */ /* 0x000fce00078e33ff */
.L_x_11:
[----:B------:R-:W-:-:S13]  /*02b0*/  ISETP.GE.U32.AND P0, PT, R4, R7, PT ;  /* 0x000000070400720c */ /* 0x000fda0003f06070 */
[----:B01----:R-:W-:Y:S05]  /*02c0*/  @P0 BRA `(.L_x_1) ;  /* 0x0000000400e80947 */ /* 0x003fea0003800000 */
[----:B------:R-:W-:Y:S01]  /*02d0*/  ISETP.GE.U32.AND P0, PT, R6, 0x2, PT ;  /* 0x000000020600780c */ /* 0x000fe20003f06070 */
[----:B------:R-:W-:-:S12]  /*02e0*/  BSSY.RECONVERGENT B0, `(.L_x_2) ;  /* 0x0000074000007945 */ /* 0x000fd80003800200 */
[----:B------:R-:W-:Y:S05]  /*02f0*/  @!P0 BRA `(.L_x_3) ;  /* 0x0000000400c88947 */ /* 0x000fea0003800000 */
[----:B------:R-:W0:Y:S01]  /*0300*/  MUFU.RCP64H R9, 1920 ;  /* 0x409e000000097908 */ /* 0x000e220000001800 */
[----:B------:R-:W-:Y:S02]  /*0310*/  HFMA2 R12, -RZ, RZ, 0, 0 ;  /* 0x00000000ff0c7431 */ /* 0x000fe400000001ff */
[----:B------:R-:W-:Y:S01]  /*0320*/  IMAD.MOV.U32 R13, RZ, RZ, 0x409e0000 ;  /* 0x409e0000ff0d7424 */ /* 0x000fe200078e00ff */
[----:B------:R-:W-:Y:S01]  /*0330*/  BSSY.RECONVERGENT B2, `(.L_x_4) ;  /* 0x0000016000027945 */ /* 0x000fe20003800200 */
[----:B------:R-:W-:Y:S01]  /*0340*/  IMAD.MOV.U32 R8, RZ, RZ, 0x1 ;  /* 0x00000001ff087424 */ /* 0x000fe200078e00ff */
[----:B------:R-:W-:-:S05]  /*0350*/  LOP3.LUT R23, R5, 0xffff, RZ, 0xc0, !PT ;  /* 0x0000ffff05177812 */ /* 0x000fca00078ec0ff */
[----:B0-----:R-:W-:-:S08]  /*0360*/  DFMA R10, R8, -R12, 1 ;  /* 0x3ff00000080a742b */ /* 0x001fd0000000080c */
[----:B------:R-:W-:-:S08]  /*0370*/  DFMA R10, R10, R10, R10 ;  /* 0x0000000a0a0a722b */ /* 0x000fd0000000000a */
[----:B------:R-:W-:Y:S02]  /*0380*/  DFMA R8, R8, R10, R8 ;  /* 0x0000000a0808722b */ /* 0x000fe40000000008 */
[----:B------:R-:W0:Y:S06]  /*0390*/  I2F.F64.U32 R10, R4 ;  /* 0x00000004000a7312 */ /* 0x000e2c0000201800 */
[----:B------:R-:W-:-:S08]  /*03a0*/  DFMA R12, R8, -R12, 1 ;  /* 0x3ff00000080c742b */ /* 0x000fd0000000080c */
[----:B------:R-:W-:Y:S01]  /*03b0*/  DFMA R8, R8, R12, R8 ;  /* 0x0000000c0808722b */ /* 0x000fe20000000008 */
[----:B0-----:R-:W-:-:S07]  /*03c0*/  FSETP.GEU.AND P1, PT, |R11|, 6.5827683646048100446e-37, PT ;  /* 0x036000000b00780b */ /* 0x001fce0003f2e200 */
[----:B------:R-:W-:-:S08]  /*03d0*/  DMUL R12, R10, R8 ;  /* 0x000000080a0c7228 */ /* 0x000fd00000000000 */
[----:B------:R-:W-:-:S08]  /*03e0*/  DFMA R14, R12, -1920, R10 ;  /* 0xc09e00000c0e782b */ /* 0x000fd0000000000a */
[----:B------:R-:W-:Y:S01]  /*03f0*/  DFMA R8, R8, R14, R12 ;  /* 0x0000000e0808722b */ /* 0x000fe2000000000c */
[----:B------:R-:W-:-:S09]  /*0400*/  IMAD.MOV.U32 R12, RZ, RZ, RZ ;  /* 0x000000ffff0c7224 */ /* 0x000fd200078e00ff */
[----:B------:R-:W-:-:S05]  /*0410*/  FFMA R0, RZ, 4.9375, R9 ;  /* 0x409e0000ff007823 */ /* 0x000fca0000000009 */
[----:B------:R-:W-:-:S13]  /*0420*/  FSETP.GT.AND P0, PT, |R0|, 1.469367938527859385e-39, PT ;  /* 0x001000000000780b */ /* 0x000fda0003f04200 */
[----:B------:R-:W-:Y:S05]  /*0430*/  @P0 BRA P1, `(.L_x_5) ;  /* 0x0000000000140947 */ /* 0x000fea0000800000 */
[----:B------:R-:W-:Y:S01]  /*0440*/  IMAD.MOV.U32 R13, RZ, RZ, 0x409e0000 ;  /* 0x409e0000ff0d7424 */ /* 0x000fe200078e00ff */
[----:B------:R-:W-:-:S07]  /*0450*/  MOV R0, 0x470 ;  /* 0x0000047000007802 */ /* 0x000fce0000000f00 */
[----:B------:R-:W-:Y:S05]  /*0460*/  CALL.REL.NOINC `($__internal_0_$__cuda_sm20_div_rn_f64_full) ;  /* 0x0000000400a07944 */ /* 0x000fea0003c00000 */
[----:B------:R-:W-:Y:S02]  /*0470*/  IMAD.MOV.U32 R8, RZ, RZ, R16 ;  /* 0x000000ffff087224 */ /* 0x000fe400078e0010 */
[----:B------:R-:W-:-:S07]  /*0480*/  IMAD.MOV.U32 R9, RZ, RZ, R17 ;  /* 0x000000ffff097224 */ /* 0x000fce00078e0011 */
.L_x_5:
[----:B------:R-:W-:Y:S05]  /*0490*/  BSYNC.RECONVERGENT B2 ;  /* 0x0000000000027941 */ /* 0x000fea0003800200 */
.L_x_4:
[----:B------:R-:W-:Y:S01]  /*04a0*/  MOV R24, 0x5c28f5c3 ;  /* 0x5c28f5c300187802 */ /* 0x000fe20000000f00 */
[----:B------:R-:W-:-:S06]  /*04b0*/  IMAD.MOV.U32 R25, RZ, RZ, 0x4003c28f ;  /* 0x4003c28fff197424 */ /* 0x000fcc00078e00ff */
[----:B------:R-:W-:-:S10]  /*04c0*/  DFMA R24, R8, R24, -2 ;  /* 0xc00000000818742b */ /* 0x000fd40000000018 */
[----:B------:R0:W1:Y:S02]  /*04d0*/  F2F.F32.F64 R24, R24 ;  /* 0x0000001800187310 */ /* 0x0000640000301000 */
.L_x_10:
[----:B------:R-:W-:-:S13]  /*04e0*/  ISETP.GE.U32.AND P0, PT, R23, R22, PT ;  /* 0x000000161700720c */ /* 0x000fda0003f06070 */
[----:B------:R-:W-:Y:S05]  /*04f0*/  @P0 BRA `(.L_x_3) ;  /* 0x0000000400480947 */ /* 0x000fea0003800000 */
[----:B------:R-:W2:Y:S01]  /*0500*/  MUFU.RCP64H R11, 1080 ;  /* 0x4090e000000b7908 */ /* 0x000ea20000001800 */
[----:B------:R-:W-:Y:S01]  /*0510*/  IMAD.MOV.U32 R8, RZ, RZ, 0x0 ;  /* 0x00000000ff087424 */ /* 0x000fe200078e00ff */
[----:B------:R-:W-:Y:S01]  /*0520*/  BSSY.RECONVERGENT B2, `(.L_x_6) ;  /* 0x0000015000027945 */ /* 0x000fe20003800200 */
[----:B------:R-:W-:Y:S02]  /*0530*/  IMAD.MOV.U32 R9, RZ, RZ, 0x4090e000 ;  /* 0x4090e000ff097424 */ /* 0x000fe400078e00ff */
[----:B------:R-:W-:-:S06]  /*0540*/  IMAD.MOV.U32 R10, RZ, RZ, 0x1 ;  /* 0x00000001ff0a7424 */ /* 0x000fcc00078e00ff */
[----:B--2---:R-:W-:-:S08]  /*0550*/  DFMA R14, R10, -R8, 1 ;  /* 0x3ff000000a0e742b */ /* 0x004fd00000000808 */
[----:B------:R-:W-:-:S08]  /*0560*/  DFMA R14, R14, R14, R14 ;  /* 0x0000000e0e0e722b */ /* 0x000fd0000000000e */
[----:B------:R-:W-:Y:S01]  /*0570*/  DFMA R14, R10, R14, R10 ;  /* 0x0000000e0a0e722b */ /* 0x000fe2000000000a */
[----:B------:R-:W2:Y:S07]  /*0580*/  I2F.F64.U32 R10, R23 ;  /* 0x00000017000a7312 */ /* 0x000eae0000201800 */
[----:B------:R-:W-:-:S08]  /*0590*/  DFMA R8, R14, -R8, 1 ;  /* 0x3ff000000e08742b */ /* 0x000fd00000000808 */
[----:B------:R-:W-:Y:S01]  /*05a0*/  DFMA R8, R14, R8, R14 ;  /* 0x000000080e08722b */ /* 0x000fe2000000000e */
[----:B--2---:R-:W-:-:S07]  /*05b0*/  FSETP.GEU.AND P1, PT, |R11|, 6.5827683646048100446e-37, PT ;  /* 0x036000000b00780b */ /* 0x004fce0003f2e200 */
[----:B------:R-:W-:-:S08]  /*05c0*/  DMUL R14, R10, R8 ;  /* 0x000000080a0e7228 */ /* 0x000fd00000000000 */
[----:B------:R-:W-:-:S08]  /*05d0*/  DFMA R16, R14, -1080, R10 ;  /* 0xc090e0000e10782b */ /* 0x000fd0000000000a */
[----:B------:R-:W-:-:S10]  /*05e0*/  DFMA R8, R8, R16, R14 ;  /* 0x000000100808722b */ /* 0x000fd4000000000e */
[----:B------:R-:W-:-:S05]  /*05f0*/  FFMA R0, RZ, 4.52734375, R9 ;  /* 0x4090e000ff007823 */ /* 0x000fca0000000009 */
[----:B------:R-:W-:-:S13]  /*0600*/  FSETP.GT.AND P0, PT, |R0|, 1.469367938527859385e-39, PT ;  /* 0x001000000000780b */ /* 0x000fda0003f04200 */
[----:B------:R-:W-:Y:S05]  /*0610*/  @P0 BRA P1, `(.L_x_7) ;  /* 0x0000000000140947 */ /* 0x000fea0000800000 */
[----:B------:R-:W-:Y:S01]  /*0620*/  IMAD.MOV.U32 R13, RZ, RZ, 0x4090e000 ;  /* 0x4090e000ff0d7424 */ /* 0x000fe200078e00ff */
[----:B------:R-:W-:-:S07]  /*0630*/  MOV R0, 0x650 ;  /* 0x0000065000007802 */ /* 0x000fce0000000f00 */
[----:B01----:R-:W-:Y:S05]  /*0640*/  CALL.REL.NOINC `($__internal_0_$__cuda_sm20_div_rn_f64_full) ;  /* 0x0000000400287944 */ /* 0x003fea0003c00000 */
[----:B------:R-:W-:Y:S01]  /*0650*/  IMAD.MOV.U32 R8, RZ, RZ, R16 ;  /* 0x000000ffff087224 */ /* 0x000fe200078e0010 */
[----:B------:R-:W-:-:S07]  /*0660*/  MOV R9, R17 ;  /* 0x0000001100097202 */ /* 0x000fce0000000f00 */
.L_x_7:
[----:B------:R-:W-:Y:S05]  /*0670*/  BSYNC.RECONVERGENT B2 ;  /* 0x0000000000027941 */ /* 0x000fea0003800200 */
.L_x_6:
[----:B------:R-:W-:Y:S01]  /*0680*/  IMAD.MOV.U32 R10, RZ, RZ, 0x1eb851ec ;  /* 0x1eb851ecff0a7424 */ /* 0x000fe200078e00ff */
[----:B------:R-:W-:Y:S01]  /*0690*/  UMOV UR6, 0x1eb851ec ;  /* 0x1eb851ec00067882 */ /* 0x000fe20000000000 */
[----:B------:R-:W-:Y:S01]  /*06a0*/  IMAD.MOV.U32 R11, RZ, RZ, 0x3ff1eb85 ;  /* 0x3ff1eb85ff0b7424 */ /* 0x000fe200078e00ff */
[----:B------:R-:W-:Y:S01]  /*06b0*/  UMOV UR7, 0x4001eb85 ;  /* 0x4001eb8500077882 */ /* 0x000fe20000000000 */
[----:B------:R-:W-:Y:S01]  /*06c0*/  BSSY.RECONVERGENT B2, `(.L_x_8) ;  /* 0x0000012000027945 */ /* 0x000fe20003800200 */
[----:B------:R-:W-:Y:S02]  /*06d0*/  IMAD.MOV.U32 R0, RZ, RZ, RZ ;  /* 0x000000ffff007224 */ /* 0x000fe400078e00ff */
[----:B------:R-:W-:Y:S01]  /*06e0*/  IMAD.MOV.U32 R13, RZ, RZ, RZ ;  /* 0x000000ffff0d7224 */ /* 0x000fe200078e00ff */
[----:B------:R-:W-:Y:S01]  /*06f0*/  DFMA R8, R8, UR6, -R10 ;  /* 0x0000000608087c2b */ /* 0x000fe2000800080a */
[----:B------:R-:W-:Y:S01]  /*0700*/  IMAD.MOV.U32 R14, RZ, RZ, RZ ;  /* 0x000000ffff0e7224 */ /* 0x000fe200078e00ff */
[----:B------:R-:W-:-:S08]  /*0710*/  CS2R R10, SRZ ;  /* 0x00000000000a7805 */ /* 0x000fd0000001ff00 */
[----:B------:R2:W3:Y:S02]  /*0720*/  F2F.F32.F64 R9, R8 ;  /* 0x0000000800097310 */ /* 0x0004e40000301000 */
.L_x_9:
[----:B------:R-:W-:Y:S01]  /*0730*/  FADD R11, R11, -R10 ;  /* 0x8000000a0b0b7221 */ /* 0x000fe20000000000 */
[----:B--2---:R-:W-:Y:S01]  /*0740*/  FADD R8, R14, R14 ;  /* 0x0000000e0e087221 */ /* 0x004fe20000000000 */
[C---:B------:R-:W-:Y:S01]  /*0750*/  ISETP.GE.U32.AND P0, PT, R0.reuse, 0x3e7, PT ;  /* 0x000003e70000780c */ /* 0x040fe20003f06070 */
[----:B------:R-:W-:Y:S02]  /*0760*/  VIADD R0, R0, 0x1 ;  /* 0x0000000100007836 */ /* 0x000fe40000000000 */
[----:B-1----:R-:W-:Y:S01]  /*0770*/  FADD R14, R24, R11 ;  /* 0x0000000b180e7221 */ /* 0x002fe20000000000 */
[----:B---3--:R-:W-:-:S03]  /*0780*/  FFMA R13, R8, R13, R9 ;  /* 0x0000000d080d7223 */ /* 0x008fc60000000009 */
[----:B------:R-:W-:Y:S01]  /*0790*/  FMUL R11, R14, R14 ;  /* 0x0000000e0e0b7220 */ /* 0x000fe20000400000 */
[----:B------:R-:W-:-:S04]  /*07a0*/  FMUL R10, R13, R13 ;  /* 0x0000000d0d0a7220 */ /* 0x000fc80000400000 */
[----:B------:R-:W-:-:S05]  /*07b0*/  FADD R8, R11, R10 ;  /* 0x0000000a0b087221 */ /* 0x000fca0000000000 */
[----:B------:R-:W-:-:S13]  /*07c0*/  FSETP.LE.AND P1, PT, R8, 4, PT ;  /* 0x408000000800780b */ /* 0x000fda0003f23000 */
[----:B------:R-:W-:Y:S05]  /*07d0*/  @!P0 BRA P1, `(.L_x_9) ;  /* 0xfffffffc00d48947 */ /* 0x000fea000083ffff */
[----:B------:R-:W-:Y:S05]  /*07e0*/  BSYNC.RECONVERGENT B2 ;  /* 0x0000000000027941 */ /* 0x000fea0003800200 */
.L_x_8:
[----:B------:R-:W1:Y:S01]  /*07f0*/  I2F.U32.RP R11, R4 ;  /* 0x00000004000b7306 */ /* 0x000e620000209000 */
[----:B------:R-:W-:Y:S02]  /*0800*/  ISETP.NE.U32.AND P2, PT, R4, RZ, PT ;  /* 0x000000ff0400720c */ /* 0x000fe40003f45070 */
[----:B------:R-:W-:Y:S02]  /*0810*/  LOP3.LUT R17, R23, 0xffff, RZ, 0xc0, !PT ;  /* 0x0000ffff17117812 */ /* 0x000fe400078ec0ff */
[----:B------:R-:W-:-:S03]  /*0820*/  MOV R15, 0x940 ;  /* 0x00000940000f7802 */ /* 0x000fc60000000f00 */
[----:B-1----:R-:W1:Y:S02]  /*0830*/  MUFU.RCP R11, R11 ;  /* 0x0000000b000b7308 */ /* 0x002e640000001000 */
[----:B-1----:R-:W-:-:S06]  /*0840*/  IADD3 R8, PT, PT, R11, 0xffffffe, RZ ;  /* 0x0ffffffe0b087810 */ /* 0x002fcc0007ffe0ff */
[----:B------:R1:W2:Y:S02]  /*0850*/  F2I.FTZ.U32.TRUNC.NTZ R9, R8 ;  /* 0x0000000800097305 */ /* 0x0002a4000021f000 */
[----:B-1----:R-:W-:Y:S02]  /*0860*/  IMAD.MOV.U32 R8, RZ, RZ, RZ ;  /* 0x000000ffff087224 */ /* 0x002fe400078e00ff */
[----:B--2---:R-:W-:-:S04]  /*0870*/  IMAD.MOV R13, RZ, RZ, -R9 ;  /* 0x000000ffff0d7224 */ /* 0x004fc800078e0a09 */
[----:B------:R-:W-:-:S04]  /*0880*/  IMAD R13, R13, R4, RZ ;  /* 0x000000040d0d7224 */ /* 0x000fc800078e02ff */
        /* <DEDUP_REMOVED lines=10> */
[----:B0-----:R-:W-:Y:S05]  /*0930*/  CALL.REL.NOINC `($__internal_2_$__cuda_sm20_rem_u16) ;  /* 0x00000008002c7944 */ /* 0x001fea0003c00000 */
[----:B------:R-:W0:Y:S01]  /*0940*/  LDC.64 R8, c[0x0][0x380] ;  /* 0x0000e000ff087b82 */ /* 0x000e220000000a00 */
[----:B------:R-:W-:Y:S01]  /*0950*/  LOP3.LUT R11, R14, 0xffff, RZ, 0xc0, !PT ;  /* 0x0000ffff0e0b7812 */ /* 0x000fe200078ec0ff */
[----:B------:R-:W-:Y:S01]  /*0960*/  VIADD R3, R3, 0x1 ;  /* 0x0000000103037836 */ /* 0x000fe20000000000 */
[C---:B------:R-:W-:Y:S02]  /*0970*/  ISETP.GE.U32.AND P0, PT, R23.reuse, 0x437, PT ;  /* 0x000004371700780c */ /* 0x040fe40003f06070 */
[----:B------:R-:W-:Y:S01]  /*0980*/  IADD3 R11, PT, PT, R10, R11, RZ ;  /* 0x0000000b0a0b7210 */ /* 0x000fe20007ffe0ff */
[----:B------:R-:W-:-:S04]  /*0990*/  VIADD R10, R23, 0x1 ;  /* 0x00000001170a7836 */ /* 0x000fc80000000000 */
[----:B0-----:R-:W-:-:S05]  /*09a0*/  IMAD.WIDE.U32 R8, R11, 0x14, R8 ;  /* 0x000000140b087825 */ /* 0x001fca00078e0008 */
[----:B------:R-:W-:Y:S04]  /*09b0*/  STG.E desc[UR4][R8.64+0x8], R0 ;  /* 0x0000080008007986 */ /* 0x000fe8000c101904 */
[----:B------:R-:W-:Y:S04]  /*09c0*/  STG.E desc[UR4][R8.64], R4 ;  /* 0x0000000408007986 */ /* 0x000fe8000c101904 */
[----:B------:R-:W-:Y:S04]  /*09d0*/  STG.E desc[UR4][R8.64+0xc], RZ ;  /* 0x00000cff08007986 */ /* 0x000fe8000c101904 */
[----:B------:R-:W-:Y:S04]  /*09e0*/  STG.E desc[UR4][R8.64+0x10], RZ ;  /* 0x000010ff08007986 */ /* 0x000fe8000c101904 */
[----:B------:R0:W-:Y:S02]  /*09f0*/  STG.E desc[UR4][R8.64+0x4], R23 ;  /* 0x0000041708007986 */ /* 0x0001e4000c101904 */
[----:B0-----:R-:W-:Y:S01]  /*0a00*/  IMAD.MOV.U32 R23, RZ, RZ, R10 ;  /* 0x000000ffff177224 */ /* 0x001fe200078e000a */
[----:B------:R-:W-:Y:S06]  /*0a10*/  @!P0 BRA `(.L_x_10) ;  /* 0xfffffff800b08947 */ /* 0x000fec000383ffff */
.L_x_3:
[----:B------:R-:W-:Y:S05]  /*0a20*/  BSYNC.RECONVERGENT B0 ;  /* 0x0000000000007941 */ /* 0x000fea0003800200 */
.L_x_2:
[C---:B------:R-:W-:Y:S01]  /*0a30*/  ISETP.GE.U32.AND P0, PT, R4.reuse, 0x77f, PT ;  /* 0x0000077f0400780c */ /* 0x040fe20003f06070 */
[----:B------:R-:W-:Y:S02]  /*0a40*/  VIADD R4, R4, 0x1 ;  /* 0x0000000104047836 */ /* 0x000fe40000000000 */
[----:B------:R-:W-:-:S10]  /*0a50*/  VIADD R3, R3, 0x1 ;  /* 0x0000000103037836 */ /* 0x000fd40000000000 */
[----:B------:R-:W-:Y:S05]  /*0a60*/  @!P0 BRA `(.L_x_11) ;  /* 0xfffffff800108947 */ /* 0x000fea000383ffff */
.L_x_1:
[----:B------:R-:W-:Y:S05]  /*0a70*/  BSYNC.RECONVERGENT B1 ;  /* 0x0000000000017941 */ /* 0x000fea0003800200 */
.L_x_0:
[----:B------:R-:W2:Y:S01]  /*0a80*/  S2R R7, SR_TID.Y ;  /* 0x0000000000077919 */ /* 0x000ea20000002200 */
[----:B------:R-:W3:Y:S01]  /*0a90*/  LDC.64 R4, c[0x0][0x388] ;  /* 0x0000e200ff047b82 */ /* 0x000ee20000000a00 */
[----:B--2---:R-:W-:-:S04]  /*0aa0*/  LOP3.LUT R7, R7, 0xf, RZ, 0xc0, !PT ;  /* 0x0000000f07077812 */ /* 0x004fc800078ec0ff */
[----:B------:R-:W-:-:S05]  /*0ab0*/  LEA.HI R7, R2, R7, RZ, 0x1c ;  /* 0x0000000702077211 */ /* 0x000fca00078fe0ff */
[----:B---3--:R-:W-:-:S05]  /*0ac0*/  IMAD.WIDE.U32 R4, R7, 0x4, R4 ;  /* 0x0000000407047825 */ /* 0x008fca00078e0004 */
[----:B------:R-:W-:Y:S01]  /*0ad0*/  STG.E desc[UR4][R4.64], R3 ;  /* 0x0000000304007986 */ /* 0x000fe2000c101904 */
[----:B------:R-:W-:Y:S05]  /*0ae0*/  EXIT ;  /* 0x000000000000794d */ /* 0x000fea0003800000 */
        .weak           $__internal_0_$__cuda_sm20_div_rn_f64_full
        .type           $__internal_0_$__cuda_sm20_div_rn_f64_full,@function
        .size           $__internal_0_$__cuda_sm20_div_rn_f64_full,($__internal_1_$__cuda_sm20_div_u16 - $__internal_0_$__cuda_sm20_div_rn_f64_full)
$__internal_0_$__cuda_sm20_div_rn_f64_full:
[----:B------:R-:W-:Y:S01]  /*0af0*/  MOV R9, R11 ;  /* 0x0000000b00097202 */ /* 0x000fe20000000f00 */
[----:B------:R-:W-:Y:S01]  /*0b00*/  IMAD.MOV.U32 R8, RZ, RZ, R10 ;  /* 0x000000ffff087224 */ /* 0x000fe200078e000a */
[----:B------:R-:W-:Y:S01]  /*0b10*/  FSETP.GEU.AND P0, PT, |R13|, 1.469367938527859385e-39, PT ;  /* 0x001000000d00780b */ /* 0x000fe20003f0e200 */
[----:B------:R-:W-:Y:S01]  /*0b20*/  IMAD.MOV.U32 R26, RZ, RZ, 0x1ca00000 ;  /* 0x1ca00000ff1a7424 */ /* 0x000fe200078e00ff */
[----:B------:R-:W-:Y:S01]  /*0b30*/  FSETP.GEU.AND P2, PT, |R9|, 1.469367938527859385e-39, PT ;  /* 0x001000000900780b */ /* 0x000fe20003f4e200 */
[----:B------:R-:W-:Y:S01]  /*0b40*/  IMAD.MOV.U32 R16, RZ, RZ, 0x1 ;  /* 0x00000001ff107424 */ /* 0x000fe200078e00ff */
[----:B------:R-:W-:Y:S01]  /*0b50*/  LOP3.LUT R10, R13, 0x800fffff, RZ, 0xc0, !PT ;  /* 0x800fffff0d0a7812 */ /* 0x000fe200078ec0ff */
[----:B------:R-:W-:Y:S01]  /*0b60*/  BSSY.RECONVERGENT B3, `(.L_x_12) ;  /* 0x0000052000037945 */ /* 0x000fe20003800200 */
[----:B------:R-:W-:Y:S02]  /*0b70*/  LOP3.LUT R25, R9, 0x7ff00000, RZ, 0xc0, !PT ;  /* 0x7ff0000009197812 */ /* 0x000fe400078ec0ff */
[----:B------:R-:W-:Y:S01]  /*0b80*/  LOP3.LUT R11, R10, 0x3ff00000, RZ, 0xfc, !PT ;  /* 0x3ff000000a0b7812 */ /* 0x000fe200078efcff */
[----:B------:R-:W-:Y:S01]  /*0b90*/  IMAD.MOV.U32 R10, RZ, RZ, R12 ;  /* 0x000000ffff0a7224 */ /* 0x000fe200078e000c */
[----:B------:R-:W-:-:S03]  /*0ba0*/  LOP3.LUT R28, R13, 0x7ff00000, RZ, 0xc0, !PT ;  /* 0x7ff000000d1c7812 */ /* 0x000fc600078ec0ff */
[----:B------:R-:W-:Y:S01]  /*0bb0*/  @!P0 DMUL R10, R12, 8.98846567431157953865e+307 ;  /* 0x7fe000000c0a8828 */ /* 0x000fe20000000000 */
[----:B------:R-:W-:Y:S01]  /*0bc0*/  ISETP.GE.U32.AND P1, PT, R25, R28, PT ;  /* 0x0000001c1900720c */ /* 0x000fe20003f26070 */
[----:B------:R-:W-:Y:S01]  /*0bd0*/  @!P2 IMAD.MOV.U32 R18, RZ, RZ, RZ ;  /* 0x000000ffff12a224 */ /* 0x000fe200078e00ff */
[----:B------:R-:W-:Y:S02]  /*0be0*/  @!P2 LOP3.LUT R14, R13, 0x7ff00000, RZ, 0xc0, !PT ;  /* 0x7ff000000d0ea812 */ /* 0x000fe400078ec0ff */
[C---:B------:R-:W-:Y:S01]  /*0bf0*/  SEL R15, R26.reuse, 0x63400000, !P1 ;  /* 0x634000001a0f7807 */ /* 0x040fe20004800000 */
[----:B------:R-:W0:Y:S01]  /*0c00*/  MUFU.RCP64H R17, R11 ;  /* 0x0000000b00117308 */ /* 0x000e220000001800 */
[----:B------:R-:W-:Y:S01]  /*0c10*/  @!P2 ISETP.GE.U32.AND P3, PT, R25, R14, PT ;  /* 0x0000000e1900a20c */ /* 0x000fe20003f66070 */
[----:B------:R-:W-:Y:S01]  /*0c20*/  IMAD.MOV.U32 R14, RZ, RZ, R8 ;  /* 0x000000ffff0e7224 */ /* 0x000fe200078e0008 */
[----:B------:R-:W-:Y:S02]  /*0c30*/  LOP3.LUT R15, R15, 0x800fffff, R9, 0xf8, !PT ;  /* 0x800fffff0f0f7812 */ /* 0x000fe400078ef809 */
[----:B------:R-:W-:-:S02]  /*0c40*/  @!P2 SEL R19, R26, 0x63400000, !P3 ;  /* 0x634000001a13a807 */ /* 0x000fc40005800000 */
[----:B------:R-:W-:Y:S02]  /*0c50*/  @!P0 LOP3.LUT R28, R11, 0x7ff00000, RZ, 0xc0, !PT ;  /* 0x7ff000000b1c8812 */ /* 0x000fe400078ec0ff */
[----:B------:R-:W-:-:S04]  /*0c60*/  @!P2 LOP3.LUT R19, R19, 0x80000000, R9, 0xf8, !PT ;  /* 0x800000001313a812 */ /* 0x000fc800078ef809 */
[----:B------:R-:W-:-:S06]  /*0c70*/  @!P2 LOP3.LUT R19, R19, 0x100000, RZ, 0xfc, !PT ;  /* 0x001000001313a812 */ /* 0x000fcc00078efcff */
[----:B------:R-:W-:Y:S02]  /*0c80*/  @!P2 DFMA R14, R14, 2, -R18 ;  /* 0x400000000e0ea82b */ /* 0x000fe40000000812 */
[----:B0-----:R-:W-:-:S08]  /*0c90*/  DFMA R18, R16, -R10, 1 ;  /* 0x3ff000001012742b */ /* 0x001fd0000000080a */
[----:B------:R-:W-:-:S08]  /*0ca0*/  DFMA R18, R18, R18, R18 ;  /* 0x000000121212722b */ /* 0x000fd00000000012 */
[----:B------:R-:W-:-:S08]  /*0cb0*/  DFMA R18, R16, R18, R16 ;  /* 0x000000121012722b */ /* 0x000fd00000000010 */
[----:B------:R-:W-:-:S08]  /*0cc0*/  DFMA R16, R18, -R10, 1 ;  /* 0x3ff000001210742b */ /* 0x000fd0000000080a */
[----:B------:R-:W-:-:S08]  /*0cd0*/  DFMA R16, R18, R16, R18 ;  /* 0x000000101210722b */ /* 0x000fd00000000012 */
[----:B------:R-:W-:-:S08]  /*0ce0*/  DMUL R18, R16, R14 ;  /* 0x0000000e10127228 */ /* 0x000fd00000000000 */
[----:B------:R-:W-:-:S08]  /*0cf0*/  DFMA R20, R18, -R10, R14 ;  /* 0x8000000a1214722b */ /* 0x000fd0000000000e */
[----:B------:R-:W-:Y:S01]  /*0d00*/  DFMA R20, R16, R20, R18 ;  /* 0x000000141014722b */ /* 0x000fe20000000012 */
[----:B------:R-:W-:Y:S02]  /*0d10*/  MOV R18, R25 ;  /* 0x0000001900127202 */ /* 0x000fe40000000f00 */
[----:B------:R-:W-:-:S05]  /*0d20*/  @!P2 LOP3.LUT R18, R15, 0x7ff00000, RZ, 0xc0, !PT ;  /* 0x7ff000000f12a812 */ /* 0x000fca00078ec0ff */
[----:B------:R-:W-:-:S05]  /*0d30*/  VIADD R16, R18, 0xffffffff ;  /* 0xffffffff12107836 */ /* 0x000fca0000000000 */
[----:B------:R-:W-:Y:S01]  /*0d40*/  ISETP.GT.U32.AND P0, PT, R16, 0x7feffffe, PT ;  /* 0x7feffffe1000780c */ /* 0x000fe20003f04070 */
[----:B------:R-:W-:-:S05]  /*0d50*/  VIADD R16, R28, 0xffffffff ;  /* 0xffffffff1c107836 */ /* 0x000fca0000000000 */
[----:B------:R-:W-:-:S13]  /*0d60*/  ISETP.GT.U32.OR P0, PT, R16, 0x7feffffe, P0 ;  /* 0x7feffffe1000780c */ /* 0x000fda0000704470 */
[----:B------:R-:W-:Y:S05]  /*0d70*/  @P0 BRA `(.L_x_13) ;  /* 0x00000000006c0947 */ /* 0x000fea0003800000 */
[----:B------:R-:W-:-:S04]  /*0d80*/  LOP3.LUT R16, R13, 0x7ff00000, RZ, 0xc0, !PT ;  /* 0x7ff000000d107812 */ /* 0x000fc800078ec0ff */
[CC--:B------:R-:W-:Y:S02]  /*0d90*/  VIADDMNMX R8, R25.reuse, -R16.reuse, 0xb9600000, !PT ;  /* 0xb960000019087446 */ /* 0x0c0fe40007800910 */
[----:B------:R-:W-:Y:S02]  /*0da0*/  ISETP.GE.U32.AND P0, PT, R25, R16, PT ;  /* 0x000000101900720c */ /* 0x000fe40003f06070 */
[----:B------:R-:W-:Y:S02]  /*0db0*/  VIMNMX R8, PT, PT, R8, 0x46a00000, PT ;  /* 0x46a0000008087848 */ /* 0x000fe40003fe0100 */
[----:B------:R-:W-:-:S05]  /*0dc0*/  SEL R9, R26, 0x63400000, !P0 ;  /* 0x634000001a097807 */ /* 0x000fca0004000000 */
[----:B------:R-:W-:Y:S02]  /*0dd0*/  IMAD.IADD R18, R8, 0x1, -R9 ;  /* 0x0000000108127824 */ /* 0x000fe400078e0a09 */
[----:B------:R-:W-:Y:S02]  /*0de0*/  IMAD.MOV.U32 R8, RZ, RZ, RZ ;  /* 0x000000ffff087224 */ /* 0x000fe400078e00ff */
[----:B------:R-:W-:-:S06]  /*0df0*/  VIADD R9, R18, 0x7fe00000 ;  /* 0x7fe0000012097836 */ /* 0x000fcc0000000000 */
[----:B------:R-:W-:-:S10]  /*0e00*/  DMUL R16, R20, R8 ;  /* 0x0000000814107228 */ /* 0x000fd40000000000 */
[----:B------:R-:W-:-:S13]  /*0e10*/  FSETP.GTU.AND P0, PT, |R17|, 1.469367938527859385e-39, PT ;  /* 0x001000001100780b */ /* 0x000fda0003f0c200 */
[----:B------:R-:W-:Y:S05]  /*0e20*/  @P0 BRA `(.L_x_14) ;  /* 0x0000000000940947 */ /* 0x000fea0003800000 */
[----:B------:R-:W-:Y:S01]  /*0e30*/  DFMA R14, R20, -R10, R14 ;  /* 0x8000000a140e722b */ /* 0x000fe2000000000e */
[----:B------:R-:W-:-:S09]  /*0e40*/  MOV R10, RZ ;  /* 0x000000ff000a7202 */ /* 0x000fd20000000f00 */
[C---:B------:R-:W-:Y:S02]  /*0e50*/  FSETP.NEU.AND P0, PT, R15.reuse, RZ, PT ;  /* 0x000000ff0f00720b */ /* 0x040fe40003f0d000 */
[----:B------:R-:W-:-:S04]  /*0e60*/  LOP3.LUT R13, R15, 0x80000000, R13, 0x48, !PT ;  /* 0x800000000f0d7812 */ /* 0x000fc800078e480d */
[----:B------:R-:W-:-:S07]  /*0e70*/  LOP3.LUT R11, R13, R9, RZ, 0xfc, !PT ;  /* 0x000000090d0b7212 */ /* 0x000fce00078efcff */
[----:B------:R-:W-:Y:S05]  /*0e80*/  @!P0 BRA `(.L_x_14) ;  /* 0x00000000007c8947 */ /* 0x000fea0003800000 */
[----:B------:R-:W-:Y:S01]  /*0e90*/  IMAD.MOV R9, RZ, RZ, -R18 ;  /* 0x000000ffff097224 */ /* 0x000fe200078e0a12 */
[----:B------:R-:W-:Y:S01]  /*0ea0*/  DMUL.RP R10, R20, R10 ;  /* 0x0000000a140a7228 */ /* 0x000fe20000008000 */
[----:B------:R-:W-:-:S06]  /*0eb0*/  IMAD.MOV.U32 R8, RZ, RZ, RZ ;  /* 0x000000ffff087224 */ /* 0x000fcc00078e00ff */
[----:B------:R-:W-:-:S03]  /*0ec0*/  DFMA R8, R16, -R8, R20 ;  /* 0x800000081008722b */ /* 0x000fc60000000014 */
[----:B------:R-:W-:-:S03]  /*0ed0*/  LOP3.LUT R13, R11, R13, RZ, 0x3c, !PT ;  /* 0x0000000d0b0d7212 */ /* 0x000fc600078e3cff */
[----:B------:R-:W-:-:S04]  /*0ee0*/  IADD3 R8, PT, PT, -R18, -0x43300000, RZ ;  /* 0xbcd0000012087810 */ /* 0x000fc80007ffe1ff */
[----:B------:R-:W-:-:S04]  /*0ef0*/  FSETP.NEU.AND P0, PT, |R9|, R8, PT ;  /* 0x000000080900720b */ /* 0x000fc80003f0d200 */
[----:B------:R-:W-:Y:S02]  /*0f00*/  FSEL R16, R10, R16, !P0 ;  /* 0x000000100a107208 */ /* 0x000fe40004000000 */
[----:B------:R-:W-:Y:S01]  /*0f10*/  FSEL R17, R13, R17, !P0 ;  /* 0x000000110d117208 */ /* 0x000fe20004000000 */
[----:B------:R-:W-:Y:S06]  /*0f20*/  BRA `(.L_x_14) ;  /* 0x0000000000547947 */ /* 0x000fec0003800000 */
.L_x_13:
[----:B------:R-:W-:-:S14]  /*0f30*/  DSETP.NAN.AND P0, PT, R8, R8, PT ;  /* 0x000000080800722a */ /* 0x000fdc0003f08000 */
[----:B------:R-:W-:Y:S05]  /*0f40*/  @P0 BRA `(.L_x_15) ;  /* 0x0000000000440947 */ /* 0x000fea0003800000 */
[----:B------:R-:W-:-:S14]  /*0f50*/  DSETP.NAN.AND P0, PT, R12, R12, PT ;  /* 0x0000000c0c00722a */ /* 0x000fdc0003f08000 */
[----:B------:R-:W-:Y:S05]  /*0f60*/  @P0 BRA `(.L_x_16) ;  /* 0x0000000000300947 */ /* 0x000fea0003800000 */
[----:B------:R-:W-:Y:S01]  /*0f70*/  ISETP.NE.AND P0, PT, R18, R28, PT ;  /* 0x0000001c1200720c */ /* 0x000fe20003f05270 */
[----:B------:R-:W-:Y:S02]  /*0f80*/  IMAD.MOV.U32 R16, RZ, RZ, 0x0 ;  /* 0x00000000ff107424 */ /* 0x000fe400078e00ff */
[----:B------:R-:W-:-:S10]  /*0f90*/  IMAD.MOV.U32 R17, RZ, RZ, -0x80000 ;  /* 0xfff80000ff117424 */ /* 0x000fd400078e00ff */
[----:B------:R-:W-:Y:S05]  /*0fa0*/  @!P0 BRA `(.L_x_14) ;  /* 0x0000000000348947 */ /* 0x000fea0003800000 */
[----:B------:R-:W-:Y:S02]  /*0fb0*/  ISETP.NE.AND P0, PT, R18, 0x7ff00000, PT ;  /* 0x7ff000001200780c */ /* 0x000fe40003f05270 */
[----:B------:R-:W-:Y:S02]  /*0fc0*/  LOP3.LUT R17, R9, 0x80000000, R13, 0x48, !PT ;  /* 0x8000000009117812 */ /* 0x000fe400078e480d */
[----:B------:R-:W-:-:S13]  /*0fd0*/  ISETP.EQ.OR P0, PT, R28, RZ, !P0 ;  /* 0x000000ff1c00720c */ /* 0x000fda0004702670 */
[----:B------:R-:W-:Y:S01]  /*0fe0*/  @P0 LOP3.LUT R8, R17, 0x7ff00000, RZ, 0xfc, !PT ;  /* 0x7ff0000011080812 */ /* 0x000fe200078efcff */
[----:B------:R-:W-:Y:S01]  /*0ff0*/  @!P0 IMAD.MOV.U32 R16, RZ, RZ, RZ ;  /* 0x000000ffff108224 */ /* 0x000fe200078e00ff */
[----:B------:R-:W-:-:S03]  /*1000*/  @P0 MOV R16, RZ ;  /* 0x000000ff00100202 */ /* 0x000fc60000000f00 */
[----:B------:R-:W-:Y:S01]  /*1010*/  @P0 IMAD.MOV.U32 R17, RZ, RZ, R8 ;  /* 0x000000ffff110224 */ /* 0x000fe200078e0008 */
[----:B------:R-:W-:Y:S06]  /*1020*/  BRA `(.L_x_14) ;  /* 0x0000000000147947 */ /* 0x000fec0003800000 */
.L_x_16:
[----:B------:R-:W-:Y:S01]  /*1030*/  LOP3.LUT R17, R13, 0x80000, RZ, 0xfc, !PT ;  /* 0x000800000d117812 */ /* 0x000fe200078efcff */
[----:B------:R-:W-:Y:S01]  /*1040*/  IMAD.MOV.U32 R16, RZ, RZ, R12 ;  /* 0x000000ffff107224 */ /* 0x000fe200078e000c */
[----:B------:R-:W-:Y:S06]  /*1050*/  BRA `(.L_x_14) ;  /* 0x0000000000087947 */ /* 0x000fec0003800000 */
.L_x_15:
[----:B------:R-:W-:Y:S01]  /*1060*/  LOP3.LUT R17, R9, 0x80000, RZ, 0xfc, !PT ;  /* 0x0008000009117812 */ /* 0x000fe200078efcff */
[----:B------:R-:W-:-:S07]  /*1070*/  IMAD.MOV.U32 R16, RZ, RZ, R8 ;  /* 0x000000ffff107224 */ /* 0x000fce00078e0008 */
.L_x_14:
[----:B------:R-:W-:Y:S05]  /*1080*/  BSYNC.RECONVERGENT B3 ;  /* 0x0000000000037941 */ /* 0x000fea0003800200 */
.L_x_12:
[----:B------:R-:W-:Y:S02]  /*1090*/  IMAD.MOV.U32 R8, RZ, RZ, R0 ;  /* 0x000000ffff087224 */ /* 0x000fe400078e0000 */
[----:B------:R-:W-:-:S04]  /*10a0*/  IMAD.MOV.U32 R9, RZ, RZ, 0x0 ;  /* 0x00000000ff097424 */ /* 0x000fc800078e00ff */
[----:B------:R-:W-:Y:S05]  /*10b0*/  RET.REL.NODEC R8 `(_Z10computeSetP5PointPi) ;  /* 0xffffffec08d07950 */ /* 0x000fea0003c3ffff */
        .weak           $__internal_1_$__cuda_sm20_div_u16
        .type           $__internal_1_$__cuda_sm20_div_u16,@function
        .size           $__internal_1_$__cuda_sm20_div_u16,($__internal_2_$__cuda_sm20_rem_u16 - $__internal_1_$__cuda_sm20_div_u16)
$__internal_1_$__cuda_sm20_div_u16:
[----:B------:R-:W0:Y:S01]  /*10c0*/  I2F.U16 R5, R13 ;  /* 0x0000000d00057306 */ /* 0x000e220000101000 */
[----:B------:R-:W-:Y:S01]  /*10d0*/  HFMA2 R8, -RZ, RZ, 15, 0 ;  /* 0x4b800000ff087431 */ /* 0x000fe200000001ff */
[C---:B0-----:R-:W-:Y:S02]  /*10e0*/  FSETP.GEU.AND P1, PT, |R5|.reuse, 1.175494350822287508e-38, PT ;  /* 0x008000000500780b */ /* 0x041fe40003f2e200 */
[----:B------:R-:W-:Y:S02]  /*10f0*/  FSETP.GT.AND P0, PT, |R5|, 8.50705917302346158658e+37, PT ;  /* 0x7e8000000500780b */ /* 0x000fe40003f04200 */
[----:B------:R-:W-:-:S04]  /*1100*/  FSEL R8, R8, 1, !P1 ;  /* 0x3f80000008087808 */ /* 0x000fc80004800000 */
[----:B------:R-:W-:Y:S02]  /*1110*/  FSEL R8, R8, 0.25, !P0 ;  /* 0x3e80000008087808 */ /* 0x000fe40004000000 */
[----:B------:R-:W-:-:S03]  /*1120*/  ISETP.NE.U32.AND P0, PT, R13, RZ, PT ;  /* 0x000000ff0d00720c */ /* 0x000fc60003f05070 */
[----:B------:R-:W-:Y:S02]  /*1130*/  FMUL R10, R5, R8 ;  /* 0x00000008050a7220 */ /* 0x000fe40000400000 */
[----:B------:R-:W-:Y:S08]  /*1140*/  I2F.U16.RZ R5, R12 ;  /* 0x0000000c00057306 */ /* 0x000ff0000010d000 */
[----:B------:R-:W0:Y:S02]  /*1150*/  MUFU.RCP R9, R10 ;  /* 0x0000000a00097308 */ /* 0x000e240000001000 */
[----:B0-----:R-:W-:-:S04]  /*1160*/  FMUL R9, R8, R9 ;  /* 0x0000000908097220 */ /* 0x001fc80000400000 */
[----:B------:R-:W-:Y:S02]  /*1170*/  VIADD R8, R9, 0x2 ;  /* 0x0000000209087836 */ /* 0x000fe40000000000 */
[----:B------:R-:W-:Y:S02]  /*1180*/  IMAD.MOV.U32 R9, RZ, RZ, 0x0 ;  /* 0x00000000ff097424 */ /* 0x000fe400078e00ff */
[----:B------:R-:W-:Y:S01]  /*1190*/  FMUL.RZ R11, R5, R8 ;  /* 0x00000008050b7220 */ /* 0x000fe2000040c000 */
[----:B------:R-:W-:-:S05]  /*11a0*/  IMAD.MOV.U32 R8, RZ, RZ, R14 ;  /* 0x000000ffff087224 */ /* 0x000fca00078e000e */
[----:B------:R-:W0:Y:S02]  /*11b0*/  F2I.U32.TRUNC.NTZ R11, R11 ;  /* 0x0000000b000b7305 */ /* 0x000e24000020f000 */
[----:B0-----:R-:W-:Y:S01]  /*11c0*/  LOP3.LUT R5, R11, 0xffff, RZ, 0xc0, !PT ;  /* 0x0000ffff0b057812 */ /* 0x001fe200078ec0ff */
[----:B------:R-:W-:Y:S01]  /*11d0*/  @!P0 IMAD.MOV.U32 R5, RZ, RZ, -0x1 ;  /* 0xffffffffff058424 */ /* 0x000fe200078e00ff */
[----:B------:R-:W-:Y:S06]  /*11e0*/  RET.REL.NODEC R8 `(_Z10computeSetP5PointPi) ;  /* 0xffffffec08847950 */ /* 0x000fec0003c3ffff */
        .weak           $__internal_2_$__cuda_sm20_rem_u16
        .type           $__internal_2_$__cuda_sm20_rem_u16,@function
        .size           $__internal_2_$__cuda_sm20_rem_u16,(.L_x_20 - $__internal_2_$__cuda_sm20_rem_u16)
$__internal_2_$__cuda_sm20_rem_u16:
[----:B------:R-:W0:Y:S01]  /*11f0*/  I2F.U16 R8, R17 ;  /* 0x0000001100087306 */ /* 0x000e220000101000 */
[----:B------:R-:W-:Y:S01]  /*1200*/  IMAD.MOV.U32 R9, RZ, RZ, 0x4b800000 ;  /* 0x4b800000ff097424 */ /* 0x000fe200078e00ff */
[C---:B0-----:R-:W-:Y:S02]  /*1210*/  FSETP.GEU.AND P1, PT, |R8|.reuse, 1.175494350822287508e-38, PT ;  /* 0x008000000800780b */ /* 0x041fe40003f2e200 */
[----:B------:R-:W-:Y:S02]  /*1220*/  FSETP.GT.AND P0, PT, |R8|, 8.50705917302346158658e+37, PT ;  /* 0x7e8000000800780b */ /* 0x000fe40003f04200 */
[----:B------:R-:W-:-:S04]  /*1230*/  FSEL R9, R9, 1, !P1 ;  /* 0x3f80000009097808 */ /* 0x000fc80004800000 */
[----:B------:R-:W-:Y:S02]  /*1240*/  FSEL R9, R9, 0.25, !P0 ;  /* 0x3e80000009097808 */ /* 0x000fe40004000000 */
[----:B------:R-:W-:-:S03]  /*1250*/  ISETP.NE.U32.AND P0, PT, R17, RZ, PT ;  /* 0x000000ff1100720c */ /* 0x000fc60003f05070 */
[----:B------:R-:W-:-:S04]  /*1260*/  FMUL R11, R8, R9 ;  /* 0x00000009080b7220 */ /* 0x000fc80000400000 */
[----:B------:R-:W0:Y:S02]  /*1270*/  MUFU.RCP R8, R11 ;  /* 0x0000000b00087308 */ /* 0x000e240000001000 */
[----:B0-----:R-:W-:Y:S01]  /*1280*/  FMUL R9, R9, R8 ;  /* 0x0000000809097220 */ /* 0x001fe20000400000 */
[----:B------:R-:W-:-:S04]  /*1290*/  I2FP.F32.U32.RZ R8, 0x438 ;  /* 0x0000043800087845 */ /* 0x000fc8000020d000 */
[----:B------:R-:W-:-:S05]  /*12a0*/  IADD3 R9, PT, PT, R9, 0x2, RZ ;  /* 0x0000000209097810 */ /* 0x000fca0007ffe0ff */
[----:B------:R-:W-:Y:S01]  /*12b0*/  FMUL.RZ R13, R8, R9 ;  /* 0x00000009080d7220 */ /* 0x000fe2000040c000 */
[----:B------:R-:W-:-:S05]  /*12c0*/  IMAD.MOV.U32 R9, RZ, RZ, 0x0 ;  /* 0x00000000ff097424 */ /* 0x000fca00078e00ff */
[----:B------:R-:W0:Y:S02]  /*12d0*/  F2I.U32.TRUNC.NTZ R13, R13 ;  /* 0x0000000d000d7305 */ /* 0x000e24000020f000 */
[----:B0-----:R-:W-:-:S05]  /*12e0*/  LOP3.LUT R8, R13, 0xffff, RZ, 0xc0, !PT ;  /* 0x0000ffff0d087812 */ /* 0x001fca00078ec0ff */
[----:B------:R-:W-:-:S04]  /*12f0*/  IMAD.MOV R8, RZ, RZ, -R8 ;  /* 0x000000ffff087224 */ /* 0x000fc800078e0a08 */
[----:B------:R-:W-:Y:S02]  /*1300*/  IMAD R14, R17, R8, 0x438 ;  /* 0x00000438110e7424 */ /* 0x000fe400078e0208 */
[----:B------:R-:W-:Y:S02]  /*1310*/  IMAD.MOV.U32 R8, RZ, RZ, R15 ;  /* 0x000000ffff087224 */ /* 0x000fe400078e000f */
[----:B------:R-:W-:Y:S02]  /*1320*/  @!P0 IMAD.MOV.U32 R14, RZ, RZ, -0x1 ;  /* 0xffffffffff0e8424 */ /* 0x000fe400078e00ff */
[----:B------:R-:W-:Y:S05]  /*1330*/  RET.REL.NODEC R8 `(_Z10computeSetP5PointPi) ;  /* 0xffffffec08307950 */ /* 0x000fea0003c3ffff */
.L_x_17:
[----:B------:R-:W-:-:S00]  /*1340*/  BRA `(.L_x_17) ;  /* 0xfffffffc00fc7947 */ /* 0x000fc0000383ffff */
[----:B------:R-:W-:-:S00]  /*1350*/  NOP ;  /* 0x0000000000007918 */ /* 0x000fc00000000000 */
        /* <DEDUP_REMOVED lines=10> */
.L_x_20:


//--------------------- .nv.shared.reserved.0     --------------------------
	.section	.nv.shared.reserved.0,"aw",@nobits
	.weak		__nv_reservedSMEM_offset_0_alias
	.size		__nv_reservedSMEM_offset_0_alias, 0, 64
	.other		__nv_reservedSMEM_offset_0_alias,@"STO_CUDA_RESERVED_SHARED STV_DEFAULT"
__nv_reservedSMEM_offset_0_alias:
	.zero		0
	.zero		64


//--------------------- .nv.constant0._Z10computeSetP5PointPi --------------------------
	.section	.nv.constant0._Z10computeSetP5PointPi,"a",@progbits
	.sectionflags	@""
	.align	4
.nv.constant0._Z10computeSetP5PointPi:
	.zero		912


//--------------------- SYMBOLS --------------------------

	.type		.nv.reservedSmem.offset0,@object
	.size		.nv.reservedSmem.offset0,0x4
